	.headerflags	@"EF_CUDA_TEXMODE_UNIFIED EF_CUDA_64BIT_ADDRESS EF_CUDA_ACCELERATORS EF_CUDA_SM90 EF_CUDA_VIRTUAL_SM(EF_CUDA_SM90)"
	.elftype	@"ET_EXEC"


//--------------------- .nv.info                  --------------------------
	.section	.nv.info,"",@"SHT_CUDA_INFO"
	.align	4


	//----- nvinfo : EIATTR_REGCOUNT
	.align		4
        /*0000*/ 	.byte	0x04, 0x2f
        /*0002*/ 	.short	(.L_1 - .L_0)
	.align		4
.L_0:
        /*0004*/ 	.word	index@(triton_per_fused__softmax_3)
        /*0008*/ 	.word	0x0000000e


	//----- nvinfo : EIATTR_MIN_STACK_SIZE
	.align		4
.L_1:
        /*000c*/ 	.byte	0x04, 0x12
        /*000e*/ 	.short	(.L_3 - .L_2)
	.align		4
.L_2:
        /*0010*/ 	.word	index@(triton_per_fused__softmax_3)
        /*0014*/ 	.word	0x00000000


	//----- nvinfo : EIATTR_FRAME_SIZE
	.align		4
.L_3:
        /*0018*/ 	.byte	0x04, 0x11
        /*001a*/ 	.short	(.L_5 - .L_4)
	.align		4
.L_4:
        /*001c*/ 	.word	index@(triton_per_fused__softmax_3)
        /*0020*/ 	.word	0x00000000


	//----- nvinfo : EIATTR_MIN_STACK_SIZE
	.align		4
.L_5:
        /*0024*/ 	.byte	0x04, 0x12
        /*0026*/ 	.short	(.L_7 - .L_6)
	.align		4
.L_6:
        /*0028*/ 	.word	index@(triton_per_fused__softmax_3)
        /*002c*/ 	.word	0x00000000
.L_7:


//--------------------- .nv.info.triton_per_fused__softmax_3 --------------------------
	.section	.nv.info.triton_per_fused__softmax_3,"",@"SHT_CUDA_INFO"
	.sectionflags	@""
	.align	4


	//----- nvinfo : EIATTR_CUDA_API_VERSION
	.align		4
        /*0000*/ 	.byte	0x04, 0x37
        /*0002*/ 	.short	(.L_9 - .L_8)
.L_8:
        /*0004*/ 	.word	0x0000007c


	//----- nvinfo : EIATTR_KPARAM_INFO
	.align		4
.L_9:
        /*0008*/ 	.byte	0x04, 0x17
        /*000a*/ 	.short	(.L_11 - .L_10)
.L_10:
        /*000c*/ 	.word	0x00000000
        /*0010*/ 	.short	0x0002
        /*0012*/ 	.short	0x000c
        /*0014*/ 	.byte	0x00, 0xf0, 0x11, 0x00


	//----- nvinfo : EIATTR_KPARAM_INFO
	.align		4
.L_11:
        /*0018*/ 	.byte	0x04, 0x17
        /*001a*/ 	.short	(.L_13 - .L_12)
.L_12:
        /*001c*/ 	.word	0x00000000
        /*0020*/ 	.short	0x0001
        /*0022*/ 	.short	0x0008
        /*0024*/ 	.byte	0x00, 0xf0, 0x11, 0x00


	//----- nvinfo : EIATTR_KPARAM_INFO
	.align		4
.L_13:
        /*0028*/ 	.byte	0x04, 0x17
        /*002a*/ 	.short	(.L_15 - .L_14)
.L_14:
        /*002c*/ 	.word	0x00000000
        /*0030*/ 	.short	0x0000
        /*0032*/ 	.short	0x0000
        /*0034*/ 	.byte	0x00, 0xf4, 0x21, 0x00


	//----- nvinfo : EIATTR_SPARSE_MMA_MASK
	.align		4
.L_15:
        /*0038*/ 	.byte	0x03, 0x50
        /*003a*/ 	.short	0x0000


	//----- nvinfo : EIATTR_MAXREG_COUNT
	.align		4
        /*003c*/ 	.byte	0x03, 0x1b
        /*003e*/ 	.short	0x00ff


	//----- nvinfo : EIATTR_COOP_GROUP_MASK_REGIDS
	.align		4
        /*0040*/ 	.byte	0x04, 0x29
        /*0042*/ 	.short	(.L_17 - .L_16)


	//   ....[0]....
.L_16:
        /*0044*/ 	.word	0xffffffff


	//   ....[1]....
        /*0048*/ 	.word	0xffffffff


	//   ....[2]....
        /*004c*/ 	.word	0xffffffff


	//   ....[3]....
        /*0050*/ 	.word	0xffffffff


	//   ....[4]....
        /*0054*/ 	.word	0xffffffff


	//   ....[5]....
        /*0058*/ 	.word	0xffffffff


	//----- nvinfo : EIATTR_COOP_GROUP_INSTR_OFFSETS
	.align		4
.L_17:
        /*005c*/ 	.byte	0x04, 0x28
        /*005e*/ 	.short	(.L_19 - .L_18)


	//   ....[0]....
.L_18:
        /*0060*/ 	.word	0x000001a0


	//   ....[1]....
        /*0064*/ 	.word	0x000001e0


	//   ....[2]....
        /*0068*/ 	.word	0x00000220


	//   ....[3]....
        /*006c*/ 	.word	0x00000330


	//   ....[4]....
        /*0070*/ 	.word	0x00000350


	//   ....[5]....
        /*0074*/ 	.word	0x00000370


	//----- nvinfo : EIATTR_EXIT_INSTR_OFFSETS
	.align		4
.L_19:
        /*0078*/ 	.byte	0x04, 0x1c
        /*007a*/ 	.short	(.L_21 - .L_20)


	//   ....[0]....
.L_20:
        /*007c*/ 	.word	0x00000440


	//   ....[1]....
        /*0080*/ 	.word	0x00000460


	//----- nvinfo : EIATTR_REQNTID
	.align		4
.L_21:
        /*0084*/ 	.byte	0x04, 0x10
        /*0086*/ 	.short	(.L_23 - .L_22)
.L_22:
        /*0088*/ 	.word	0x00000040
        /*008c*/ 	.word	0x00000001
        /*0090*/ 	.word	0x00000001


	//----- nvinfo : EIATTR_CRS_STACK_SIZE
	.align		4
.L_23:
        /*0094*/ 	.byte	0x04, 0x1e
        /*0096*/ 	.short	(.L_25 - .L_24)
.L_24:
        /*0098*/ 	.word	0x00000000


	//----- nvinfo : EIATTR_CBANK_PARAM_SIZE
	.align		4
.L_25:
        /*009c*/ 	.byte	0x03, 0x19
        /*009e*/ 	.short	0x0010


	//----- nvinfo : EIATTR_PARAM_CBANK
	.align		4
        /*00a0*/ 	.byte	0x04, 0x0a
        /*00a2*/ 	.short	(.L_27 - .L_26)
	.align		4
.L_26:
        /*00a4*/ 	.word	index@(.nv.constant0.triton_per_fused__softmax_3)
        /*00a8*/ 	.short	0x0210
        /*00aa*/ 	.short	0x0010


	//----- nvinfo : EIATTR_SW_WAR
	.align		4
.L_27:
        /*00ac*/ 	.byte	0x04, 0x36
        /*00ae*/ 	.short	(.L_29 - .L_28)
.L_28:
        /*00b0*/ 	.word	0x00000008
.L_29:


//--------------------- .nv.callgraph             --------------------------
	.section	.nv.callgraph,"",@"SHT_CUDA_CALLGRAPH"
	.align	4
	.sectionentsize	8
	.align		4
        /*0000*/ 	.word	0x00000000
	.align		4
        /*0004*/ 	.word	0xffffffff
	.align		4
        /*0008*/ 	.word	0x00000000
	.align		4
        /*000c*/ 	.word	0xfffffffe
	.align		4
        /*0010*/ 	.word	0x00000000
	.align		4
        /*0014*/ 	.word	0xfffffffd
	.align		4
        /*0018*/ 	.word	0x00000000
	.align		4
        /*001c*/ 	.word	0xfffffffc


//--------------------- .text.triton_per_fused__softmax_3 --------------------------
	.section	.text.triton_per_fused__softmax_3,"ax",@progbits
	.align	128
        .global         triton_per_fused__softmax_3
        .type           triton_per_fused__softmax_3,@function
        .size           triton_per_fused__softmax_3,(.L_x_2 - triton_per_fused__softmax_3)
        .other          triton_per_fused__softmax_3,@"STO_CUDA_ENTRY STV_DEFAULT"
triton_per_fused__softmax_3:
.text.triton_per_fused__softmax_3:
[----:B------:R-:W0:Y:S02]  /*0000*/  LDC R1, c[0x0][0x28] ;  /* 0x00000a00ff017b82 */ /* 0x000e240000000800 */
[----:B------:R-:W1:Y:S01]  /*0010*/  S2R R4, SR_TID.X ;  /* 0x0000000000047919 */ /* 0x000e620000002100 */
[----:B------:R-:W2:Y:S08]  /*0020*/  S2UR UR4, SR_CTAID.X ;  /* 0x00000000000479c3 */ /* 0x000eb00000002500 */
[----:B------:R-:W3:Y:S01]  /*0030*/  LDC.64 R2, c[0x0][0x210] ;  /* 0x00008400ff027b82 */ /* 0x000ee20000000a00 */
[----:B--2---:R-:W-:Y:S01]  /*0040*/  USHF.L.U32 UR4, UR4, 0x3, URZ ;  /* 0x0000000304047899 */ /* 0x004fe2000800063f */
[----:B-1----:R-:W-:Y:S01]  /*0050*/  SHF.R.U32.HI R0, RZ, 0x3, R4 ;  /* 0x00000003ff007819 */ /* 0x002fe20000011604 */
[----:B------:R-:W-:-:S03]  /*0060*/  IMAD.SHL.U32 R4, R4, 0x2, RZ ;  /* 0x0000000204047824 */ /* 0x000fc600078e00ff */
[----:B------:R-:W-:Y:S02]  /*0070*/  SGXT.U32 R0, R0, 0x3 ;  /* 0x000000030000781a */ /* 0x000fe40000000000 */
[----:B------:R-:W-:Y:S02]  /*0080*/  LOP3.LUT R5, R4, 0xe, RZ, 0xc0, !PT ;  /* 0x0000000e04057812 */ /* 0x000fe400078ec0ff */
[----:B------:R-:W-:Y:S01]  /*0090*/  LOP3.LUT R0, R0, UR4, RZ, 0xfc, !PT ;  /* 0x0000000400007c12 */ /* 0x000fe2000f8efcff */
[----:B------:R-:W-:-:S03]  /*00a0*/  ULDC.64 UR4, c[0x0][0x208] ;  /* 0x0000820000047ab9 */ /* 0x000fc60000000a00 */
[C---:B------:R-:W-:Y:S01]  /*00b0*/  ISETP.GE.AND P0, PT, R0.reuse, 0x100, PT ;  /* 0x000001000000780c */ /* 0x040fe20003f06270 */
[----:B------:R-:W-:-:S04]  /*00c0*/  IMAD R5, R0, 0x10, R5 ;  /* 0x0000001000057824 */ /* 0x000fc800078e0205 */
[----:B---3--:R-:W-:Y:S01]  /*00d0*/  IMAD.WIDE R2, R5, 0x4, R2 ;  /* 0x0000000405027825 */ /* 0x008fe200078e0202 */
[----:B------:R-:W-:-:S07]  /*00e0*/  CS2R R4, SRZ ;  /* 0x0000000000047805 */ /* 0x000fce000001ff00 */
[----:B------:R-:W-:Y:S05]  /*00f0*/  @P0 BRA `(.L_x_0) ;  /* 0x0000000000040947 */ /* 0x000fea0003800000 */
[----:B------:R1:W5:Y:S02]  /*0100*/  LDG.E.64 R4, desc[UR4][R2.64] ;  /* 0x0000000402047981 */ /* 0x000364000c1e1b00 */
.L_x_0:
[----:B-----5:R-:W-:Y:S02]  /*0110*/  SEL R5, R5, RZ, !P0 ;  /* 0x000000ff05057207 */ /* 0x020fe40004000000 */
[----:B------:R-:W-:Y:S02]  /*0120*/  SEL R4, R4, RZ, !P0 ;  /* 0x000000ff04047207 */ /* 0x000fe40004000000 */
[----:B------:R-:W-:Y:S02]  /*0130*/  FSEL R7, R5, -INF , !P0 ;  /* 0xff80000005077808 */ /* 0x000fe40004000000 */
[----:B------:R-:W-:-:S04]  /*0140*/  FSEL R0, R4, -INF , !P0 ;  /* 0xff80000004007808 */ /* 0x000fc80004000000 */
[C---:B------:R-:W-:Y:S02]  /*0150*/  FSETP.GT.AND P1, PT, R0.reuse, R7, PT ;  /* 0x000000070000720b */ /* 0x040fe40003f24000 */
[----:B------:R-:W-:-:S11]  /*0160*/  FSETP.NAN.AND P2, PT, R0, R0, PT ;  /* 0x000000000000720b */ /* 0x000fd60003f48000 */
[----:B------:R-:W-:-:S04]  /*0170*/  @!P1 FSEL R0, R0, R7, P2 ;  /* 0x0000000700009208 */ /* 0x000fc80001000000 */
[C---:B------:R-:W-:Y:S01]  /*0180*/  FSETP.NAN.AND P2, PT, R0.reuse, R0, PT ;  /* 0x000000000000720b */ /* 0x040fe20003f48000 */
[----:B------:R-:W-:Y:S05]  /*0190*/  WARPSYNC.ALL ;  /* 0x0000000000007948 */ /* 0x000fea0003800000 */
[----:B------:R-:W2:Y:S02]  /*01a0*/  SHFL.BFLY PT, R7, R0, 0x4, 0x1f ;  /* 0x0c801f0000077f89 */ /* 0x000ea400000e0000 */
[----:B--2---:R-:W-:-:S13]  /*01b0*/  FSETP.GT.AND P1, PT, R0, R7, PT ;  /* 0x000000070000720b */ /* 0x004fda0003f24000 */
[----:B------:R-:W-:-:S04]  /*01c0*/  @!P1 FSEL R0, R0, R7, P2 ;  /* 0x0000000700009208 */ /* 0x000fc80001000000 */
[C---:B------:R-:W-:Y:S01]  /*01d0*/  FSETP.NAN.AND P2, PT, R0.reuse, R0, PT ;  /* 0x000000000000720b */ /* 0x040fe20003f48000 */
[----:B------:R-:W2:Y:S02]  /*01e0*/  SHFL.BFLY PT, R7, R0, 0x2, 0x1f ;  /* 0x0c401f0000077f89 */ /* 0x000ea400000e0000 */
[----:B--2---:R-:W-:-:S13]  /*01f0*/  FSETP.GT.AND P1, PT, R0, R7, PT ;  /* 0x000000070000720b */ /* 0x004fda0003f24000 */
[----:B------:R-:W-:-:S04]  /*0200*/  @!P1 FSEL R0, R0, R7, P2 ;  /* 0x0000000700009208 */ /* 0x000fc80001000000 */
[C---:B------:R-:W-:Y:S01]  /*0210*/  FSETP.NAN.AND P2, PT, R0.reuse, R0, PT ;  /* 0x000000000000720b */ /* 0x040fe20003f48000 */
[----:B------:R-:W2:Y:S02]  /*0220*/  SHFL.BFLY PT, R7, R0, 0x1, 0x1f ;  /* 0x0c201f0000077f89 */ /* 0x000ea400000e0000 */
[----:B--2---:R-:W-:-:S13]  /*0230*/  FSETP.GT.AND P1, PT, R0, R7, PT ;  /* 0x000000070000720b */ /* 0x004fda0003f24000 */
[----:B------:R-:W-:-:S05]  /*0240*/  @!P1 FSEL R0, R0, R7, P2 ;  /* 0x0000000700009208 */ /* 0x000fca0001000000 */
[--C-:B------:R-:W-:Y:S01]  /*0250*/  FADD R4, R4, -R0.reuse ;  /* 0x8000000004047221 */ /* 0x100fe20000000000 */
[----:B------:R-:W-:-:S03]  /*0260*/  FADD R5, R5, -R0 ;  /* 0x8000000005057221 */ /* 0x000fc60000000000 */
[----:B------:R-:W-:Y:S01]  /*0270*/  FMUL R4, R4, 1.4426950216293334961 ;  /* 0x3fb8aa3b04047820 */ /* 0x000fe20000400000 */
[----:B------:R-:W-:-:S04]  /*0280*/  FMUL R5, R5, 1.4426950216293334961 ;  /* 0x3fb8aa3b05057820 */ /* 0x000fc80000400000 */
[----:B------:R-:W-:Y:S02]  /*0290*/  FSETP.GEU.AND P1, PT, R4, -126, PT ;  /* 0xc2fc00000400780b */ /* 0x000fe40003f2e000 */
[----:B------:R-:W-:-:S11]  /*02a0*/  FSETP.GEU.AND P2, PT, R5, -126, PT ;  /* 0xc2fc00000500780b */ /* 0x000fd60003f4e000 */
[----:B------:R-:W-:Y:S02]  /*02b0*/  @!P1 FMUL R4, R4, 0.5 ;  /* 0x3f00000004049820 */ /* 0x000fe40000400000 */
[----:B------:R-:W-:Y:S02]  /*02c0*/  @!P2 FMUL R5, R5, 0.5 ;  /* 0x3f0000000505a820 */ /* 0x000fe40000400000 */
[----:B------:R-:W2:Y:S08]  /*02d0*/  MUFU.EX2 R0, R4 ;  /* 0x0000000400007308 */ /* 0x000eb00000000800 */
[----:B------:R-:W3:Y:S01]  /*02e0*/  MUFU.EX2 R7, R5 ;  /* 0x0000000500077308 */ /* 0x000ee20000000800 */
[----:B--2---:R-:W-:Y:S01]  /*02f0*/  @!P1 FMUL R0, R0, R0 ;  /* 0x0000000000009220 */ /* 0x004fe20000400000 */
[----:B---3--:R-:W-:-:S04]  /*0300*/  @!P2 FMUL R7, R7, R7 ;  /* 0x000000070707a220 */ /* 0x008fc80000400000 */
[----:B------:R-:W-:-:S05]  /*0310*/  FADD R6, R0, R7 ;  /* 0x0000000700067221 */ /* 0x000fca0000000000 */
[----:B------:R-:W-:-:S05]  /*0320*/  FSEL R6, R6, RZ, !P0 ;  /* 0x000000ff06067208 */ /* 0x000fca0004000000 */
[----:B------:R-:W2:Y:S02]  /*0330*/  SHFL.BFLY PT, R9, R6, 0x4, 0x1f ;  /* 0x0c801f0006097f89 */ /* 0x000ea400000e0000 */
[----:B--2---:R-:W-:-:S05]  /*0340*/  FADD R9, R6, R9 ;  /* 0x0000000906097221 */ /* 0x004fca0000000000 */
[----:B------:R-:W2:Y:S02]  /*0350*/  SHFL.BFLY PT, R8, R9, 0x2, 0x1f ;  /* 0x0c401f0009087f89 */ /* 0x000ea400000e0000 */
[----:B--2---:R-:W-:-:S05]  /*0360*/  FADD R8, R9, R8 ;  /* 0x0000000809087221 */ /* 0x004fca0000000000 */
[----:B------:R-:W2:Y:S02]  /*0370*/  SHFL.BFLY PT, R11, R8, 0x1, 0x1f ;  /* 0x0c201f00080b7f89 */ /* 0x000ea400000e0000 */
[----:B--2---:R-:W-:-:S05]  /*0380*/  FADD R11, R8, R11 ;  /* 0x0000000b080b7221 */ /* 0x004fca0000000000 */
[C---:B------:R-:W-:Y:S02]  /*0390*/  FSETP.GT.AND P1, PT, |R11|.reuse, 8.50705917302346158658e+37, PT ;  /* 0x7e8000000b00780b */ /* 0x040fe40003f24200 */
[----:B------:R-:W-:-:S11]  /*03a0*/  FSETP.GEU.AND P2, PT, |R11|, 1.175494350822287508e-38, PT ;  /* 0x008000000b00780b */ /* 0x000fd60003f4e200 */
[----:B------:R-:W-:Y:S01]  /*03b0*/  @P1 FMUL R11, R11, 0.25 ;  /* 0x3e8000000b0b1820 */ /* 0x000fe20000400000 */
[----:B------:R-:W-:Y:S01]  /*03c0*/  @P1 FMUL R0, R0, 0.25 ;  /* 0x3e80000000001820 */ /* 0x000fe20000400000 */
[----:B------:R-:W-:Y:S02]  /*03d0*/  @P1 FMUL R7, R7, 0.25 ;  /* 0x3e80000007071820 */ /* 0x000fe40000400000 */
[----:B------:R-:W-:Y:S01]  /*03e0*/  @!P2 FMUL R11, R11, 16777216 ;  /* 0x4b8000000b0ba820 */ /* 0x000fe20000400000 */
[----:B------:R-:W-:Y:S01]  /*03f0*/  @!P2 FMUL R0, R0, 16777216 ;  /* 0x4b8000000000a820 */ /* 0x000fe20000400000 */
[----:B------:R-:W-:-:S04]  /*0400*/  @!P2 FMUL R7, R7, 16777216 ;  /* 0x4b8000000707a820 */ /* 0x000fc80000400000 */
[----:B------:R-:W2:Y:S02]  /*0410*/  MUFU.RCP R11, R11 ;  /* 0x0000000b000b7308 */ /* 0x000ea40000001000 */
[C---:B--2---:R-:W-:Y:S01]  /*0420*/  FMUL R6, R11.reuse, R0 ;  /* 0x000000000b067220 */ /* 0x044fe20000400000 */
[----:B------:R-:W-:Y:S01]  /*0430*/  FMUL R7, R11, R7 ;  /* 0x000000070b077220 */ /* 0x000fe20000400000 */
[----:B------:R-:W-:Y:S06]  /*0440*/  @P0 EXIT ;  /* 0x000000000000094d */ /* 0x000fec0003800000 */
[----:B------:R-:W-:Y:S01]  /*0450*/  STG.E.64 desc[UR4][R2.64], R6 ;  /* 0x0000000602007986 */ /* 0x000fe2000c101b04 */
[----:B------:R-:W-:Y:S05]  /*0460*/  EXIT ;  /* 0x000000000000794d */ /* 0x000fea0003800000 */
.L_x_1:
[----:B------:R-:W-:-:S00]  /*0470*/  BRA `(.L_x_1) ;  /* 0xfffffffc00fc7947 */ /* 0x000fc0000383ffff */
[----:B------:R-:W-:-:S00]  /*0480*/  NOP ;  /* 0x0000000000007918 */ /* 0x000fc00000000000 */
[----:B------:R-:W-:-:S00]  /*0490*/  NOP ;  /* 0x0000000000007918 */ /* 0x000fc00000000000 */
[----:B------:R-:W-:-:S00]  /*04a0*/  NOP ;  /* 0x0000000000007918 */ /* 0x000fc00000000000 */
[----:B------:R-:W-:-:S00]  /*04b0*/  NOP ;  /* 0x0000000000007918 */ /* 0x000fc00000000000 */
[----:B------:R-:W-:-:S00]  /*04c0*/  NOP ;  /* 0x0000000000007918 */ /* 0x000fc00000000000 */
[----:B------:R-:W-:-:S00]  /*04d0*/  NOP ;  /* 0x0000000000007918 */ /* 0x000fc00000000000 */
[----:B------:R-:W-:-:S00]  /*04e0*/  NOP ;  /* 0x0000000000007918 */ /* 0x000fc00000000000 */
[----:B------:R-:W-:-:S00]  /*04f0*/  NOP ;  /* 0x0000000000007918 */ /* 0x000fc00000000000 */
.L_x_2:


//--------------------- .nv.constant0.triton_per_fused__softmax_3 --------------------------
	.section	.nv.constant0.triton_per_fused__softmax_3,"a",@progbits
	.sectionflags	@""
	.align	4
.nv.constant0.triton_per_fused__softmax_3:
	.zero		544
